//
// Generated by NVIDIA NVVM Compiler
//
// Compiler Build ID: CL-36424714
// Cuda compilation tools, release 13.0, V13.0.88
// Based on NVVM 20.0.0
//

.version 9.0
.target sm_100
.address_size 64

	// .globl	_Z4scanPfS_
// _ZZ12scanOriginalPfE5local has been demoted

.visible .entry _Z4scanPfS_(
	.param .u64 .ptr .align 1 _Z4scanPfS__param_0,
	.param .u64 .ptr .align 1 _Z4scanPfS__param_1
)
{
	.reg .pred 	%p<11>;
	.reg .b32 	%r<38>;
	.reg .b32 	%f<10>;
	.reg .b64 	%rd<19>;

	ld.param.u64 	%rd6, [_Z4scanPfS__param_0];
	ld.param.u64 	%rd7, [_Z4scanPfS__param_1];
	cvta.to.global.u64 	%rd1, %rd7;
	cvta.to.global.u64 	%rd8, %rd6;
	// begin inline asm
	mov.u32 %r12, %envreg2;
	// end inline asm
	cvt.u64.u32 	%rd9, %r12;
	// begin inline asm
	mov.u32 %r13, %envreg1;
	// end inline asm
	cvt.u64.u32 	%rd10, %r13;
	shl.b64 	%rd11, %rd10, 32;
	or.b64  	%rd2, %rd11, %rd9;
	mov.u32 	%r1, %tid.x;
	mov.u32 	%r2, %ctaid.x;
	mov.u32 	%r14, %ntid.x;
	mad.lo.s32 	%r3, %r2, %r14, %r1;
	mul.wide.s32 	%rd12, %r3, 4;
	add.s64 	%rd3, %rd8, %rd12;
	ld.global.f32 	%f9, [%rd3];
	add.s64 	%rd4, %rd1, %rd12;
	st.global.f32 	[%rd4], %f9;
	mov.u32 	%r4, %nctaid.x;
	mul.lo.s32 	%r5, %r4, %r14;
	setp.lt.u32 	%p1, %r5, 2;
	@%p1 bra 	$L__BB0_15;
	add.s64 	%rd5, %rd2, 4;
	mov.u32 	%r16, %tid.y;
	add.s32 	%r17, %r1, %r16;
	mov.u32 	%r18, %tid.z;
	or.b32  	%r6, %r17, %r18;
	mov.u32 	%r19, %nctaid.y;
	mul.lo.s32 	%r20, %r4, %r19;
	mov.u32 	%r21, %nctaid.z;
	mul.lo.s32 	%r22, %r20, %r21;
	mov.u32 	%r23, %ctaid.y;
	add.s32 	%r24, %r2, %r23;
	mov.u32 	%r25, %ctaid.z;
	neg.s32 	%r26, %r25;
	setp.eq.s32 	%p2, %r24, %r26;
	sub.s32 	%r27, -2147483647, %r22;
	selp.b32 	%r7, %r27, 1, %p2;
	mov.b32 	%r37, 1;
$L__BB0_2:
	setp.ne.s64 	%p3, %rd2, 0;
	@%p3 bra 	$L__BB0_4;
	// begin inline asm
	trap;
	// end inline asm
$L__BB0_4:
	setp.ne.s32 	%p4, %r6, 0;
	barrier.sync 	0;
	@%p4 bra 	$L__BB0_7;
	// begin inline asm
	atom.add.release.gpu.u32 %r28,[%rd5],%r7;
	// end inline asm
$L__BB0_6:
	// begin inline asm
	ld.acquire.gpu.u32 %r30,[%rd5];
	// end inline asm
	xor.b32  	%r31, %r30, %r28;
	setp.gt.s32 	%p5, %r31, -1;
	@%p5 bra 	$L__BB0_6;
$L__BB0_7:
	barrier.sync 	0;
	setp.lt.s32 	%p6, %r3, %r37;
	mov.f32 	%f8, 0f00000000;
	@%p6 bra 	$L__BB0_9;
	sub.s32 	%r32, %r3, %r37;
	mul.wide.s32 	%rd15, %r32, 4;
	add.s64 	%rd16, %rd1, %rd15;
	ld.global.f32 	%f8, [%rd16];
$L__BB0_9:
	setp.ne.s64 	%p7, %rd2, 0;
	@%p7 bra 	$L__BB0_11;
	// begin inline asm
	trap;
	// end inline asm
$L__BB0_11:
	setp.ne.s32 	%p8, %r6, 0;
	barrier.sync 	0;
	@%p8 bra 	$L__BB0_14;
	// begin inline asm
	atom.add.release.gpu.u32 %r33,[%rd5],%r7;
	// end inline asm
$L__BB0_13:
	// begin inline asm
	ld.acquire.gpu.u32 %r35,[%rd5];
	// end inline asm
	xor.b32  	%r36, %r35, %r33;
	setp.gt.s32 	%p9, %r36, -1;
	@%p9 bra 	$L__BB0_13;
$L__BB0_14:
	barrier.sync 	0;
	ld.global.f32 	%f7, [%rd4];
	add.f32 	%f9, %f8, %f7;
	st.global.f32 	[%rd4], %f9;
	shl.b32 	%r37, %r37, 1;
	setp.lt.u32 	%p10, %r37, %r5;
	@%p10 bra 	$L__BB0_2;
$L__BB0_15:
	st.global.f32 	[%rd3], %f9;
	ret;

}
	// .globl	_Z12scanOriginalPf
.visible .entry _Z12scanOriginalPf(
	.param .u64 .ptr .align 1 _Z12scanOriginalPf_param_0
)
{
	.reg .pred 	%p<4>;
	.reg .b32 	%r<14>;
	.reg .b32 	%f<10>;
	.reg .b64 	%rd<5>;
	// demoted variable
	.shared .align 4 .b8 _ZZ12scanOriginalPfE5local[40];
	ld.param.u64 	%rd2, [_Z12scanOriginalPf_param_0];
	cvta.to.global.u64 	%rd3, %rd2;
	mov.u32 	%r1, %tid.x;
	mul.wide.u32 	%rd4, %r1, 4;
	add.s64 	%rd1, %rd3, %rd4;
	ld.global.f32 	%f9, [%rd1];
	shl.b32 	%r6, %r1, 2;
	mov.u32 	%r7, _ZZ12scanOriginalPfE5local;
	add.s32 	%r2, %r7, %r6;
	st.shared.f32 	[%r2], %f9;
	mov.u32 	%r3, %ntid.x;
	setp.lt.u32 	%p1, %r3, 2;
	@%p1 bra 	$L__BB1_5;
	mov.b32 	%r13, 1;
$L__BB1_2:
	bar.sync 	0;
	setp.lt.u32 	%p2, %r1, %r13;
	mov.f32 	%f8, 0f00000000;
	@%p2 bra 	$L__BB1_4;
	sub.s32 	%r9, %r1, %r13;
	shl.b32 	%r10, %r9, 2;
	add.s32 	%r12, %r7, %r10;
	ld.shared.f32 	%f8, [%r12];
$L__BB1_4:
	bar.sync 	0;
	ld.shared.f32 	%f7, [%r2];
	add.f32 	%f9, %f8, %f7;
	st.shared.f32 	[%r2], %f9;
	shl.b32 	%r13, %r13, 1;
	setp.lt.u32 	%p3, %r13, %r3;
	@%p3 bra 	$L__BB1_2;
$L__BB1_5:
	st.global.f32 	[%rd1], %f9;
	ret;

}


// ===== COMPILED SASS (sm_100) =====

	.target	sm_100

	.elftype	@"ET_EXEC"


//--------------------- .note.nv.tkinfo           --------------------------
	.section	.note.nv.tkinfo,"",@"SHT_NOTE"
	.sectionflags	@"SHF_NOTE_NV_TKINFO"
	.tkinfo
        /*0018*/ 	.word	0x00000002
        /*0030*/ 	.string	""
        /*0030*/ 	.string	"ptxas"
        /*0030*/ 	.string	"Cuda compilation tools, release 13.0, V13.0.88"
        /*0030*/ 	.string	"Build cuda_13.0.r13.0/compiler.36424714_0"
        /*0030*/ 	.string	"-arch sm_100 -m 64 "



//--------------------- .note.nv.cuinfo           --------------------------
	.section	.note.nv.cuinfo,"",@"SHT_NOTE"
	.sectionflags	@"SHF_NOTE_NV_CUINFO"
        /*0018*/ 	.short	0x0002
        /*001a*/ 	.short	0x0064
        /*001c*/ 	.short	0x0082
	.zero		2


//--------------------- .nv.info                  --------------------------
	.section	.nv.info,"",@"SHT_CUDA_INFO"
	.align	4


	//----- nvinfo : EIATTR_REGCOUNT
	.align		4
        /*0000*/ 	.byte	0x04, 0x2f
        /*0002*/ 	.short	(.L_1 - .L_0)
	.align		4
.L_0:
        /*0004*/ 	.word	index@(_Z4scanPfS_)
        /*0008*/ 	.word	0x00000012


	//----- nvinfo : EIATTR_FRAME_SIZE
	.align		4
.L_1:
        /*000c*/ 	.byte	0x04, 0x11
        /*000e*/ 	.short	(.L_3 - .L_2)
	.align		4
.L_2:
        /*0010*/ 	.word	index@(_Z4scanPfS_)
        /*0014*/ 	.word	0x00000000


	//----- nvinfo : EIATTR_REGCOUNT
	.align		4
.L_3:
        /*0018*/ 	.byte	0x04, 0x2f
        /*001a*/ 	.short	(.L_5 - .L_4)
	.align		4
.L_4:
        /*001c*/ 	.word	index@(_Z12scanOriginalPf)
        /*0020*/ 	.word	0x0000000c


	//----- nvinfo : EIATTR_FRAME_SIZE
	.align		4
.L_5:
        /*0024*/ 	.byte	0x04, 0x11
        /*0026*/ 	.short	(.L_7 - .L_6)
	.align		4
.L_6:
        /*0028*/ 	.word	index@(_Z12scanOriginalPf)
        /*002c*/ 	.word	0x00000000


	//----- nvinfo : EIATTR_MIN_STACK_SIZE
	.align		4
.L_7:
        /*0030*/ 	.byte	0x04, 0x12
        /*0032*/ 	.short	(.L_9 - .L_8)
	.align		4
.L_8:
        /*0034*/ 	.word	index@(_Z12scanOriginalPf)
        /*0038*/ 	.word	0x00000000


	//----- nvinfo : EIATTR_MIN_STACK_SIZE
	.align		4
.L_9:
        /*003c*/ 	.byte	0x04, 0x12
        /*003e*/ 	.short	(.L_11 - .L_10)
	.align		4
.L_10:
        /*0040*/ 	.word	index@(_Z4scanPfS_)
        /*0044*/ 	.word	0x00000000
.L_11:


//--------------------- .nv.compat                --------------------------
	.section	.nv.compat,"",@"SHT_CUDA_COMPAT_INFO"
	.align	4
        /*0000*/ 	.byte	0x02, 0x09, 0x00, 0x00, 0x02, 0x02, 0x01, 0x00, 0x02, 0x05, 0x05, 0x00, 0x03, 0x07, 0x01, 0x01
        /*0010*/ 	.byte	0x02, 0x03, 0x00, 0x00, 0x02, 0x06, 0x01, 0x00, 0x04, 0x0b, 0x08, 0x00, 0x09, 0x00, 0x00, 0x00
        /*0020*/ 	.byte	0x00, 0x00, 0x00, 0x00


//--------------------- .nv.info._Z12scanOriginalPf --------------------------
	.section	.nv.info._Z12scanOriginalPf,"",@"SHT_CUDA_INFO"
	.sectionflags	@""
	.align	4


	//----- nvinfo : EIATTR_CUDA_API_VERSION
	.align		4
        /*0000*/ 	.byte	0x04, 0x37
        /*0002*/ 	.short	(.L_13 - .L_12)
.L_12:
        /*0004*/ 	.word	0x00000082


	//----- nvinfo : EIATTR_KPARAM_INFO
	.align		4
.L_13:
        /*0008*/ 	.byte	0x04, 0x17
        /*000a*/ 	.short	(.L_15 - .L_14)
.L_14:
        /*000c*/ 	.word	0x00000000
        /*0010*/ 	.short	0x0000
        /*0012*/ 	.short	0x0000
        /*0014*/ 	.byte	0x00, 0xf5, 0x21, 0x00


	//----- nvinfo : EIATTR_SPARSE_MMA_MASK
	.align		4
.L_15:
        /*0018*/ 	.byte	0x03, 0x50
        /*001a*/ 	.short	0x0000


	//----- nvinfo : EIATTR_MAXREG_COUNT
	.align		4
        /*001c*/ 	.byte	0x03, 0x1b
        /*001e*/ 	.short	0x00ff


	//----- nvinfo : EIATTR_NUM_BARRIERS
	.align		4
        /*0020*/ 	.byte	0x02, 0x4c
        /*0022*/ 	.byte	0x01
	.zero		1


	//----- nvinfo : EIATTR_MERCURY_ISA_VERSION
	.align		4
        /*0024*/ 	.byte	0x03, 0x5f
        /*0026*/ 	.short	0x0101


	//----- nvinfo : EIATTR_VRC_CTA_INIT_COUNT
	.align		4
        /*0028*/ 	.byte	0x02, 0x4a
	.zero		1
	.zero		1


	//----- nvinfo : EIATTR_EXIT_INSTR_OFFSETS
	.align		4
        /*002c*/ 	.byte	0x04, 0x1c
        /*002e*/ 	.short	(.L_17 - .L_16)


	//   ....[0]....
.L_16:
        /*0030*/ 	.word	0x000001e0


	//----- nvinfo : EIATTR_CBANK_PARAM_SIZE
	.align		4
.L_17:
        /*0034*/ 	.byte	0x03, 0x19
        /*0036*/ 	.short	0x0008


	//----- nvinfo : EIATTR_PARAM_CBANK
	.align		4
        /*0038*/ 	.byte	0x04, 0x0a
        /*003a*/ 	.short	(.L_19 - .L_18)
	.align		4
.L_18:
        /*003c*/ 	.word	index@(.nv.constant0._Z12scanOriginalPf)
        /*0040*/ 	.short	0x0380
        /*0042*/ 	.short	0x0008


	//----- nvinfo : EIATTR_SW_WAR
	.align		4
.L_19:
        /*0044*/ 	.byte	0x04, 0x36
        /*0046*/ 	.short	(.L_21 - .L_20)
.L_20:
        /*0048*/ 	.word	0x00000008
.L_21:


//--------------------- .nv.info._Z4scanPfS_      --------------------------
	.section	.nv.info._Z4scanPfS_,"",@"SHT_CUDA_INFO"
	.sectionflags	@""
	.align	4


	//----- nvinfo : EIATTR_CUDA_API_VERSION
	.align		4
        /*0000*/ 	.byte	0x04, 0x37
        /*0002*/ 	.short	(.L_23 - .L_22)
.L_22:
        /*0004*/ 	.word	0x00000082


	//----- nvinfo : EIATTR_KPARAM_INFO
	.align		4
.L_23:
        /*0008*/ 	.byte	0x04, 0x17
        /*000a*/ 	.short	(.L_25 - .L_24)
.L_24:
        /*000c*/ 	.word	0x00000000
        /*0010*/ 	.short	0x0001
        /*0012*/ 	.short	0x0008
        /*0014*/ 	.byte	0x00, 0xf5, 0x21, 0x00


	//----- nvinfo : EIATTR_KPARAM_INFO
	.align		4
.L_25:
        /*0018*/ 	.byte	0x04, 0x17
        /*001a*/ 	.short	(.L_27 - .L_26)
.L_26:
        /*001c*/ 	.word	0x00000000
        /*0020*/ 	.short	0x0000
        /*0022*/ 	.short	0x0000
        /*0024*/ 	.byte	0x00, 0xf5, 0x21, 0x00


	//----- nvinfo : EIATTR_SPARSE_MMA_MASK
	.align		4
.L_27:
        /*0028*/ 	.byte	0x03, 0x50
        /*002a*/ 	.short	0x0000


	//----- nvinfo : EIATTR_MAXREG_COUNT
	.align		4
        /*002c*/ 	.byte	0x03, 0x1b
        /*002e*/ 	.short	0x00ff


	//----- nvinfo : EIATTR_NUM_BARRIERS
	.align		4
        /*0030*/ 	.byte	0x02, 0x4c
        /*0032*/ 	.byte	0x01
	.zero		1


	//----- nvinfo : EIATTR_MERCURY_ISA_VERSION
	.align		4
        /*0034*/ 	.byte	0x03, 0x5f
        /*0036*/ 	.short	0x0101


	//----- nvinfo : EIATTR_INT_WARP_WIDE_INSTR_OFFSETS
	.align		4
        /*0038*/ 	.byte	0x04, 0x31
        /*003a*/ 	.short	(.L_29 - .L_28)


	//   ....[0]....
.L_28:
        /*003c*/ 	.word	0x00000350


	//   ....[1]....
        /*0040*/ 	.word	0x00000410


	//   ....[2]....
        /*0044*/ 	.word	0x000005c0


	//   ....[3]....
        /*0048*/ 	.word	0x00000680


	//----- nvinfo : EIATTR_COOP_GROUP_MASK_REGIDS
	.align		4
.L_29:
        /*004c*/ 	.byte	0x04, 0x29
        /*004e*/ 	.short	(.L_31 - .L_30)


	//   ....[0]....
.L_30:
        /*0050*/ 	.word	0xffffffff


	//   ....[1]....
        /*0054*/ 	.word	0xffffffff


	//   ....[2]....
        /*0058*/ 	.word	0xffffffff


	//   ....[3]....
        /*005c*/ 	.word	0xffffffff


	//   ....[4]....
        /*0060*/ 	.word	0x0500000a


	//   ....[5]....
        /*0064*/ 	.word	0x0500000a


	//   ....[6]....
        /*0068*/ 	.word	0x0500000a


	//   ....[7]....
        /*006c*/ 	.word	0x0500000a


	//----- nvinfo : EIATTR_COOP_GROUP_INSTR_OFFSETS
	.align		4
.L_31:
        /*0070*/ 	.byte	0x04, 0x28
        /*0072*/ 	.short	(.L_33 - .L_32)


	//   ....[0]....
.L_32:
        /*0074*/ 	.word	0x00000310


	//   ....[1]....
        /*0078*/ 	.word	0x000004c0


	//   ....[2]....
        /*007c*/ 	.word	0x00000580


	//   ....[3]....
        /*0080*/ 	.word	0x00000730


	//   ....[4]....
        /*0084*/ 	.word	0x00000860


	//   ....[5]....
        /*0088*/ 	.word	0x00000920


	//   ....[6]....
        /*008c*/ 	.word	0x000009e0


	//   ....[7]....
        /*0090*/ 	.word	0x00000aa0


	//----- nvinfo : EIATTR_VRC_CTA_INIT_COUNT
	.align		4
.L_33:
        /*0094*/ 	.byte	0x02, 0x4a
	.zero		1
	.zero		1


	//----- nvinfo : EIATTR_EXIT_INSTR_OFFSETS
	.align		4
        /*0098*/ 	.byte	0x04, 0x1c
        /*009a*/ 	.short	(.L_35 - .L_34)


	//   ....[0]....
.L_34:
        /*009c*/ 	.word	0x000007d0


	//----- nvinfo : EIATTR_CRS_STACK_SIZE
	.align		4
.L_35:
        /*00a0*/ 	.byte	0x04, 0x1e
        /*00a2*/ 	.short	(.L_37 - .L_36)
.L_36:
        /*00a4*/ 	.word	0x00000000


	//----- nvinfo : EIATTR_CBANK_PARAM_SIZE
	.align		4
.L_37:
        /*00a8*/ 	.byte	0x03, 0x19
        /*00aa*/ 	.short	0x0010


	//----- nvinfo : EIATTR_PARAM_CBANK
	.align		4
        /*00ac*/ 	.byte	0x04, 0x0a
        /*00ae*/ 	.short	(.L_39 - .L_38)
	.align		4
.L_38:
        /*00b0*/ 	.word	index@(.nv.constant0._Z4scanPfS_)
        /*00b4*/ 	.short	0x0380
        /*00b6*/ 	.short	0x0010


	//----- nvinfo : EIATTR_SW_WAR
	.align		4
.L_39:
        /*00b8*/ 	.byte	0x04, 0x36
        /*00ba*/ 	.short	(.L_41 - .L_40)
.L_40:
        /*00bc*/ 	.word	0x00000008
.L_41:


//--------------------- .nv.callgraph             --------------------------
	.section	.nv.callgraph,"",@"SHT_CUDA_CALLGRAPH"
	.align	4
	.sectionentsize	8
	.align		4
        /*0000*/ 	.word	0x00000000
	.align		4
        /*0004*/ 	.word	0xffffffff
	.align		4
        /*0008*/ 	.word	0x00000000
	.align		4
        /*000c*/ 	.word	0xfffffffe
	.align		4
        /*0010*/ 	.word	0x00000000
	.align		4
        /*0014*/ 	.word	0xfffffffd
	.align		4
        /*0018*/ 	.word	0x00000000
	.align		4
        /*001c*/ 	.word	0xfffffffc


//--------------------- .text._Z12scanOriginalPf  --------------------------
	.section	.text._Z12scanOriginalPf,"ax",@progbits
	.align	128
        .global         _Z12scanOriginalPf
        .type           _Z12scanOriginalPf,@function
        .size           _Z12scanOriginalPf,(.L_x_32 - _Z12scanOriginalPf)
        .other          _Z12scanOriginalPf,@"STO_CUDA_ENTRY STV_DEFAULT"
_Z12scanOriginalPf:
.text._Z12scanOriginalPf:
[----:B------:R-:W-:Y:S01]  /*0000*/  LDC R1, c[0x0][0x37c] ;  /* 0x0000df00ff017b82 */ /* 0x000fe20000000800 */
[----:B------:R-:W0:Y:S07]  /*0010*/  S2R R9, SR_TID.X ;  /* 0x0000000000097919 */ /* 0x000e2e0000002100 */
[----:B------:R-:W0:Y:S01]  /*0020*/  LDC.64 R2, c[0x0][0x380] ;  /* 0x0000e000ff027b82 */ /* 0x000e220000000a00 */
[----:B------:R-:W1:Y:S01]  /*0030*/  LDCU.64 UR6, c[0x0][0x358] ;  /* 0x00006b00ff0677ac */ /* 0x000e620008000a00 */
[----:B0-----:R-:W-:-:S05]  /*0040*/  IMAD.WIDE.U32 R2, R9, 0x4, R2 ;  /* 0x0000000409027825 */ /* 0x001fca00078e0002 */
[----:B-1----:R-:W2:Y:S01]  /*0050*/  LDG.E R5, desc[UR6][R2.64] ;  /* 0x0000000602057981 */ /* 0x002ea2000c1e1900 */
[----:B------:R-:W0:Y:S01]  /*0060*/  S2UR UR5, SR_CgaCtaId ;  /* 0x00000000000579c3 */ /* 0x000e220000008800 */
[----:B------:R-:W-:Y:S01]  /*0070*/  UMOV UR4, 0x400 ;  /* 0x0000040000047882 */ /* 0x000fe20000000000 */
[----:B------:R-:W1:Y:S02]  /*0080*/  LDCU UR8, c[0x0][0x360] ;  /* 0x00006c00ff0877ac */ /* 0x000e640008000800 */
[----:B-1----:R-:W-:Y:S02]  /*0090*/  UISETP.GE.U32.AND UP0, UPT, UR8, 0x2, UPT ;  /* 0x000000020800788c */ /* 0x002fe4000bf06070 */
[----:B0-----:R-:W-:-:S06]  /*00a0*/  ULEA UR4, UR5, UR4, 0x18 ;  /* 0x0000000405047291 */ /* 0x001fcc000f8ec0ff */
[----:B------:R-:W-:-:S05]  /*00b0*/  LEA R0, R9, UR4, 0x2 ;  /* 0x0000000409007c11 */ /* 0x000fca000f8e10ff */
[----:B--2---:R0:W-:Y:S01]  /*00c0*/  STS [R0], R5 ;  /* 0x0000000500007388 */ /* 0x0041e20000000800 */
[----:B------:R-:W-:Y:S05]  /*00d0*/  BRA.U !UP0, `(.L_x_0) ;  /* 0x00000001083c7547 */ /* 0x000fea000b800000 */
[----:B------:R-:W-:-:S05]  /*00e0*/  UMOV UR5, 0x1 ;  /* 0x0000000100057882 */ /* 0x000fca0000000000 */
.L_x_1:
[----:B------:R-:W-:Y:S01]  /*00f0*/  BAR.SYNC.DEFER_BLOCKING 0x0 ;  /* 0x0000000000007b1d */ /* 0x000fe20000010000 */
[----:B------:R-:W-:Y:S01]  /*0100*/  ISETP.GE.U32.AND P0, PT, R9, UR5, PT ;  /* 0x0000000509007c0c */ /* 0x000fe2000bf06070 */
[----:B------:R-:W-:-:S12]  /*0110*/  HFMA2 R4, -RZ, RZ, 0, 0 ;  /* 0x00000000ff047431 */ /* 0x000fd800000001ff */
[----:B0-----:R-:W-:Y:S01]  /*0120*/  @P0 VIADD R5, R9, -UR5 ;  /* 0x8000000509050c36 */ /* 0x001fe20008000000 */
[----:B------:R-:W-:-:S04]  /*0130*/  USHF.L.U32 UR5, UR5, 0x1, URZ ;  /* 0x0000000105057899 */ /* 0x000fc800080006ff */
[----:B------:R-:W-:Y:S01]  /*0140*/  @P0 LEA R5, R5, UR4, 0x2 ;  /* 0x0000000405050c11 */ /* 0x000fe2000f8e10ff */
[----:B------:R-:W-:-:S04]  /*0150*/  UISETP.GE.U32.AND UP0, UPT, UR5, UR8, UPT ;  /* 0x000000080500728c */ /* 0x000fc8000bf06070 */
[----:B------:R-:W-:Y:S01]  /*0160*/  @P0 LDS R4, [R5] ;  /* 0x0000000005040984 */ /* 0x000fe20000000800 */
[----:B------:R-:W-:Y:S06]  /*0170*/  BAR.SYNC.DEFER_BLOCKING 0x0 ;  /* 0x0000000000007b1d */ /* 0x000fec0000010000 */
[----:B-1----:R-:W0:Y:S02]  /*0180*/  LDS R7, [R0] ;  /* 0x0000000000077984 */ /* 0x002e240000000800 */
[----:B0-----:R-:W-:-:S05]  /*0190*/  FADD R7, R7, R4 ;  /* 0x0000000407077221 */ /* 0x001fca0000000000 */
[----:B------:R1:W-:Y:S01]  /*01a0*/  STS [R0], R7 ;  /* 0x0000000700007388 */ /* 0x0003e20000000800 */
[----:B------:R-:W-:Y:S05]  /*01b0*/  BRA.U !UP0, `(.L_x_1) ;  /* 0xfffffffd08cc7547 */ /* 0x000fea000b83ffff */
[----:B------:R-:W-:-:S07]  /*01c0*/  IMAD.MOV.U32 R5, RZ, RZ, R7 ;  /* 0x000000ffff057224 */ /* 0x000fce00078e0007 */
.L_x_0:
[----:B------:R-:W-:Y:S01]  /*01d0*/  STG.E desc[UR6][R2.64], R5 ;  /* 0x0000000502007986 */ /* 0x000fe2000c101906 */
[----:B------:R-:W-:Y:S05]  /*01e0*/  EXIT ;  /* 0x000000000000794d */ /* 0x000fea0003800000 */
.L_x_2:
[----:B------:R-:W-:-:S00]  /*01f0*/  BRA `(.L_x_2) ;  /* 0xfffffffc00fc7947 */ /* 0x000fc0000383ffff */
[----:B------:R-:W-:-:S00]  /*0200*/  NOP ;  /* 0x0000000000007918 */ /* 0x000fc00000000000 */
[----:B------:R-:W-:-:S00]  /*0210*/  NOP ;  /* 0x0000000000007918 */ /* 0x000fc00000000000 */
[----:B------:R-:W-:-:S00]  /*0220*/  NOP ;  /* 0x0000000000007918 */ /* 0x000fc00000000000 */
[----:B------:R-:W-:-:S00]  /*0230*/  NOP ;  /* 0x0000000000007918 */ /* 0x000fc00000000000 */
[----:B------:R-:W-:-:S00]  /*0240*/  NOP ;  /* 0x0000000000007918 */ /* 0x000fc00000000000 */
[----:B------:R-:W-:-:S00]  /*0250*/  NOP ;  /* 0x0000000000007918 */ /* 0x000fc00000000000 */
[----:B------:R-:W-:-:S00]  /*0260*/  NOP ;  /* 0x0000000000007918 */ /* 0x000fc00000000000 */
[----:B------:R-:W-:-:S00]  /*0270*/  NOP ;  /* 0x0000000000007918 */ /* 0x000fc00000000000 */
.L_x_32:


//--------------------- .text._Z4scanPfS_         --------------------------
	.section	.text._Z4scanPfS_,"ax",@progbits
	.align	128
        .global         _Z4scanPfS_
        .type           _Z4scanPfS_,@function
        .size           _Z4scanPfS_,(.L_x_33 - _Z4scanPfS_)
        .other          _Z4scanPfS_,@"STO_CUDA_ENTRY STV_DEFAULT"
_Z4scanPfS_:
.text._Z4scanPfS_:
[----:B------:R-:W-:Y:S01]  /*0000*/  LDC R1, c[0x0][0x37c] ;  /* 0x0000df00ff017b82 */ /* 0x000fe20000000800 */
[----:B------:R-:W0:Y:S07]  /*0010*/  S2R R9, SR_TID.X ;  /* 0x0000000000097919 */ /* 0x000e2e0000002100 */
[----:B------:R-:W0:Y:S01]  /*0020*/  S2UR UR4, SR_CTAID.X ;  /* 0x00000000000479c3 */ /* 0x000e220000002500 */
[----:B------:R-:W1:Y:S07]  /*0030*/  LDCU.64 UR10, c[0x0][0x358] ;  /* 0x00006b00ff0a77ac */ /* 0x000e6e0008000a00 */
[----:B------:R-:W0:Y:S08]  /*0040*/  LDC R8, c[0x0][0x360] ;  /* 0x0000d800ff087b82 */ /* 0x000e300000000800 */
[----:B------:R-:W2:Y:S08]  /*0050*/  LDC.64 R2, c[0x0][0x380] ;  /* 0x0000e000ff027b82 */ /* 0x000eb00000000a00 */
[----:B------:R-:W3:Y:S01]  /*0060*/  LDC.64 R4, c[0x0][0x388] ;  /* 0x0000e200ff047b82 */ /* 0x000ee20000000a00 */
[----:B0-----:R-:W-:-:S04]  /*0070*/  IMAD R0, R8, UR4, R9 ;  /* 0x0000000408007c24 */ /* 0x001fc8000f8e0209 */
[----:B--2---:R-:W-:-:S05]  /*0080*/  IMAD.WIDE R2, R0, 0x4, R2 ;  /* 0x0000000400027825 */ /* 0x004fca00078e0202 */
[----:B-1----:R-:W2:Y:S01]  /*0090*/  LDG.E R7, desc[UR10][R2.64] ;  /* 0x0000000a02077981 */ /* 0x002ea2000c1e1900 */
[----:B------:R-:W0:Y:S01]  /*00a0*/  LDCU UR5, c[0x0][0x370] ;  /* 0x00006e00ff0577ac */ /* 0x000e220008000800 */
[----:B---3--:R-:W-:-:S04]  /*00b0*/  IMAD.WIDE R4, R0, 0x4, R4 ;  /* 0x0000000400047825 */ /* 0x008fc800078e0204 */
[----:B0-----:R-:W-:-:S05]  /*00c0*/  IMAD R8, R8, UR5, RZ ;  /* 0x0000000508087c24 */ /* 0x001fca000f8e02ff */
[----:B------:R-:W-:Y:S01]  /*00d0*/  ISETP.GE.U32.AND P0, PT, R8, 0x2, PT ;  /* 0x000000020800780c */ /* 0x000fe20003f06070 */
[----:B--2---:R0:W-:-:S12]  /*00e0*/  STG.E desc[UR10][R4.64], R7 ;  /* 0x0000000704007986 */ /* 0x0041d8000c10190a */
[----:B------:R-:W-:Y:S05]  /*00f0*/  @!P0 BRA `(.L_x_3) ;  /* 0x0000000400b08947 */ /* 0x000fea0003800000 */
[----:B------:R-:W1:Y:S01]  /*0100*/  S2R R6, SR_TID.Y ;  /* 0x0000000000067919 */ /* 0x000e620000002200 */
[----:B------:R-:W2:Y:S01]  /*0110*/  S2UR UR8, SR_CTAID.Y ;  /* 0x00000000000879c3 */ /* 0x000ea20000002600 */
[----:B------:R-:W3:Y:S01]  /*0120*/  LDCU UR6, c[0x0][0x374] ;  /* 0x00006e80ff0677ac */ /* 0x000ee20008000800 */
[----:B------:R-:W-:Y:S01]  /*0130*/  BSSY B0, `(.L_x_4) ;  /* 0x0000067000007945 */ /* 0x000fe20003800000 */
[----:B------:R-:W4:Y:S01]  /*0140*/  S2R R10, SR_TID.Z ;  /* 0x00000000000a7919 */ /* 0x000f220000002300 */
[----:B------:R-:W-:Y:S01]  /*0150*/  IMAD.MOV.U32 R11, RZ, RZ, 0x1 ;  /* 0x00000001ff0b7424 */ /* 0x000fe200078e00ff */
[----:B------:R-:W5:Y:S03]  /*0160*/  LDCU UR7, c[0x0][0x378] ;  /* 0x00006f00ff0777ac */ /* 0x000f660008000800 */
[----:B------:R-:W5:Y:S01]  /*0170*/  S2UR UR9, SR_CTAID.Z ;  /* 0x00000000000979c3 */ /* 0x000f620000002700 */
[----:B0-----:R-:W-:-:S05]  /*0180*/  CS2R.32 R7, SR_CgaSize ;  /* 0x0000000000077805 */ /* 0x001fca0000008a00 */
[----:B------:R-:W-:-:S05]  /*0190*/  IMAD R7, R7, -0xa0, RZ ;  /* 0xffffff6007077824 */ /* 0x000fca00078e02ff */
[----:B------:R-:W-:-:S14]  /*01a0*/  R2UR UR12, R7 ;  /* 0x00000000070c72ca */ /* 0x000fdc00000e0000 */
[----:B------:R-:W0:Y:S01]  /*01b0*/  LDCU UR12, c[0x0][UR12+0x258] ;  /* 0x00004b000c0c77ac */ /* 0x000e220008000800 */
[----:B------:R-:W-:-:S05]  /*01c0*/  CS2R.32 R7, SR_CgaSize ;  /* 0x0000000000077805 */ /* 0x000fca0000008a00 */
[----:B------:R-:W-:-:S05]  /*01d0*/  IMAD R7, R7, -0xa0, RZ ;  /* 0xffffff6007077824 */ /* 0x000fca00078e02ff */
[----:B------:R-:W-:-:S14]  /*01e0*/  R2UR UR13, R7 ;  /* 0x00000000070d72ca */ /* 0x000fdc00000e0000 */
[----:B------:R-:W4:Y:S01]  /*01f0*/  LDCU UR13, c[0x0][UR13+0x254] ;  /* 0x00004a800d0d77ac */ /* 0x000f220008000800 */
[----:B------:R-:W-:-:S04]  /*0200*/  UIADD3 UR5, UPT, UPT, URZ, -UR5, URZ ;  /* 0x80000005ff057290 */ /* 0x000fc8000fffe0ff */
[----:B---3--:R-:W-:Y:S02]  /*0210*/  UIMAD UR6, UR5, UR6, URZ ;  /* 0x00000006050672a4 */ /* 0x008fe4000f8e02ff */
[----:B--2---:R-:W-:Y:S01]  /*0220*/  UIADD3 UR4, UPT, UPT, UR4, UR8, URZ ;  /* 0x0000000804047290 */ /* 0x004fe2000fffe0ff */
[----:B-1----:R-:W-:Y:S01]  /*0230*/  IMAD.IADD R9, R9, 0x1, R6 ;  /* 0x0000000109097824 */ /* 0x002fe200078e0206 */
[----:B-----5:R-:W-:Y:S01]  /*0240*/  UIADD3 UR9, UPT, UPT, -UR9, URZ, URZ ;  /* 0x000000ff09097290 */ /* 0x020fe2000fffe1ff */
[----:B0-----:R-:W-:Y:S01]  /*0250*/  MOV R6, UR12 ;  /* 0x0000000c00067c02 */ /* 0x001fe20008000f00 */
[----:B----4-:R-:W-:Y:S02]  /*0260*/  IMAD.U32 R7, RZ, RZ, UR13 ;  /* 0x0000000dff077e24 */ /* 0x010fe4000f8e00ff */
[----:B------:R-:W-:Y:S01]  /*0270*/  UISETP.NE.AND UP0, UPT, UR4, UR9, UPT ;  /* 0x000000090400728c */ /* 0x000fe2000bf05270 */
[----:B------:R-:W-:Y:S01]  /*0280*/  LOP3.LUT R9, R9, R10, RZ, 0xfc, !PT ;  /* 0x0000000a09097212 */ /* 0x000fe200078efcff */
[----:B------:R-:W-:-:S04]  /*0290*/  UIMAD UR4, UR7, UR6, -0x7fffffff ;  /* 0x80000001070474a4 */ /* 0x000fc8000f8e0206 */
[----:B------:R-:W-:-:S12]  /*02a0*/  USEL UR4, UR4, 0x1, !UP0 ;  /* 0x0000000104047887 */ /* 0x000fd8000c000000 */
.L_x_18:
[----:B------:R-:W-:-:S04]  /*02b0*/  UISETP.NE.U32.AND UP0, UPT, UR12, URZ, UPT ;  /* 0x000000ff0c00728c */ /* 0x000fc8000bf05070 */
[----:B------:R-:W-:-:S09]  /*02c0*/  UISETP.NE.AND.EX UP0, UPT, UR13, URZ, UPT, UP0 ;  /* 0x000000ff0d00728c */ /* 0x000fd2000bf05300 */
[----:B0-----:R-:W-:Y:S05]  /*02d0*/  BRA.U !UP0, `(.L_x_5) ;  /* 0x0000000508407547 */ /* 0x001fea000b800000 */
[----:B------:R-:W-:Y:S01]  /*02e0*/  UMOV UR5, 0xffffffff ;  /* 0xffffffff00057882 */ /* 0x000fe20000000000 */
[----:B------:R-:W-:Y:S02]  /*02f0*/  ISETP.NE.AND P0, PT, R9, RZ, PT ;  /* 0x000000ff0900720c */ /* 0x000fe40003f05270 */
[----:B------:R-:W-:Y:S11]  /*0300*/  BRA.DIV UR5, `(.L_x_6) ;  /* 0x0000000605387947 */ /* 0x000ff6000b800000 */
[----:B------:R-:W-:Y:S06]  /*0310*/  BAR.SYNC.DEFER_BLOCKING 0x0 ;  /* 0x0000000000007b1d */ /* 0x000fec0000010000 */
.L_x_21:
[----:B------:R-:W-:Y:S04]  /*0320*/  BSSY B1, `(.L_x_7) ;  /* 0x0000017000017945 */ /* 0x000fe80003800000 */
[----:B------:R-:W-:Y:S05]  /*0330*/  @P0 BRA `(.L_x_8) ;  /* 0x0000000000540947 */ /* 0x000fea0003800000 */
[----:B------:R-:W0:Y:S01]  /*0340*/  S2R R13, SR_LANEID ;  /* 0x00000000000d7919 */ /* 0x000e220000000000 */
[----:B------:R-:W-:Y:S02]  /*0350*/  VOTEU.ANY UR5, UPT, PT ;  /* 0x0000000000057886 */ /* 0x000fe400038e0100 */
[----:B------:R-:W0:Y:S08]  /*0360*/  FLO.U32 R12, UR5 ;  /* 0x00000005000c7d00 */ /* 0x000e3000080e0000 */
[----:B------:R-:W1:Y:S01]  /*0370*/  POPC R10, UR5 ;  /* 0x00000005000a7d09 */ /* 0x000e620008000000 */
[----:B0-----:R-:W-:Y:S01]  /*0380*/  ISETP.EQ.U32.AND P1, PT, R12, R13, PT ;  /* 0x0000000d0c00720c */ /* 0x001fe20003f22070 */
[----:B-1----:R-:W-:-:S12]  /*0390*/  IMAD R13, R10, UR4, RZ ;  /* 0x000000040a0d7c24 */ /* 0x002fd8000f8e02ff */
[----:B------:R-:W-:Y:S06]  /*03a0*/  @P1 MEMBAR.ALL.GPU ;  /* 0x0000000000001992 */ /* 0x000fec000000a000 */
[----:B------:R-:W-:-:S00]  /*03b0*/  @P1 ERRBAR ;  /* 0x00000000000019ab */ /* 0x000fc00000000000 */
[----:B------:R-:W-:Y:S06]  /*03c0*/  @P1 CGAERRBAR ;  /* 0x00000000000015ab */ /* 0x000fec0000000000 */
[----:B------:R-:W2:Y:S01]  /*03d0*/  @P1 ATOM.E.ADD.STRONG.GPU PT, R13, desc[UR10][R6.64+0x4], R13 ;  /* 0x8000040d060d198a */ /* 0x000ea200081ef10a */
[----:B------:R-:W0:Y:S02]  /*03e0*/  S2R R14, SR_LTMASK ;  /* 0x00000000000e7919 */ /* 0x000e240000003900 */
[----:B0-----:R-:W-:-:S04]  /*03f0*/  LOP3.LUT R14, R14, UR5, RZ, 0xc0, !PT ;  /* 0x000000050e0e7c12 */ /* 0x001fc8000f8ec0ff */
[----:B------:R-:W0:Y:S01]  /*0400*/  POPC R15, R14 ;  /* 0x0000000e000f7309 */ /* 0x000e220000000000 */
[----:B--2---:R-:W0:Y:S02]  /*0410*/  SHFL.IDX PT, R10, R13, R12, 0x1f ;  /* 0x00001f0c0d0a7589 */ /* 0x004e2400000e0000 */
[----:B0-----:R-:W-:-:S07]  /*0420*/  IMAD R10, R15, UR4, R10 ;  /* 0x000000040f0a7c24 */ /* 0x001fce000f8e020a */
.L_x_9:
[----:B------:R-:W2:Y:S04]  /*0430*/  LD.E.STRONG.GPU R13, desc[UR10][R6.64+0x4] ;  /* 0x0000040a060d7980 */ /* 0x000ea8000c10f900 */
[----:B--2---:R-:W-:Y:S01]  /*0440*/  CCTL.IVALL ;  /* 0x00000000ff00798f */ /* 0x004fe20002000000 */
[----:B------:R-:W-:Y:S05]  /*0450*/  YIELD ;  /* 0x0000000000007946 */ /* 0x000fea0003800000 */
[----:B------:R-:W-:-:S04]  /*0460*/  LOP3.LUT R13, R13, R10, RZ, 0x3c, !PT ;  /* 0x0000000a0d0d7212 */ /* 0x000fc800078e3cff */
[----:B------:R-:W-:-:S13]  /*0470*/  ISETP.GT.AND P1, PT, R13, -0x1, PT ;  /* 0xffffffff0d00780c */ /* 0x000fda0003f24270 */
[----:B------:R-:W-:Y:S05]  /*0480*/  @P1 BRA `(.L_x_9) ;  /* 0xfffffffc00e81947 */ /* 0x000fea000383ffff */
.L_x_8:
[----:B------:R-:W-:Y:S05]  /*0490*/  BSYNC B1 ;  /* 0x0000000000017941 */ /* 0x000fea0003800000 */
.L_x_7:
[----:B------:R-:W-:-:S03]  /*04a0*/  UMOV UR5, 0xffffffff ;  /* 0xffffffff00057882 */ /* 0x000fc60000000000 */
[----:B------:R-:W-:Y:S05]  /*04b0*/  BRA.DIV UR5, `(.L_x_10) ;  /* 0x0000000205fc7947 */ /* 0x000fea000b800000 */
[----:B------:R-:W-:Y:S06]  /*04c0*/  BAR.SYNC.DEFER_BLOCKING 0x0 ;  /* 0x0000000000007b1d */ /* 0x000fec0000010000 */
.L_x_24:
[----:B------:R-:W-:Y:S01]  /*04d0*/  ISETP.GE.AND P1, PT, R0, R11, PT ;  /* 0x0000000b0000720c */ /* 0x000fe20003f26270 */
[----:B------:R-:W-:Y:S01]  /*04e0*/  BSSY.RECONVERGENT B1, `(.L_x_11) ;  /* 0x0000007000017945 */ /* 0x000fe20003800200 */
[----:B------:R-:W-:-:S11]  /*04f0*/  HFMA2 R12, -RZ, RZ, 0, 0 ;  /* 0x00000000ff0c7431 */ /* 0x000fd600000001ff */
[----:B------:R-:W-:Y:S05]  /*0500*/  @!P1 BRA `(.L_x_12) ;  /* 0x0000000000109947 */ /* 0x000fea0003800000 */
[----:B------:R-:W0:Y:S01]  /*0510*/  LDC.64 R12, c[0x0][0x388] ;  /* 0x0000e200ff0c7b82 */ /* 0x000e220000000a00 */
[----:B------:R-:W-:-:S04]  /*0520*/  IMAD.IADD R15, R0, 0x1, -R11 ;  /* 0x00000001000f7824 */ /* 0x000fc800078e0a0b */
[----:B0-----:R-:W-:-:S06]  /*0530*/  IMAD.WIDE R12, R15, 0x4, R12 ;  /* 0x000000040f0c7825 */ /* 0x001fcc00078e020c */
[----:B------:R0:W5:Y:S02]  /*0540*/  LDG.E R12, desc[UR10][R12.64] ;  /* 0x0000000a0c0c7981 */ /* 0x000164000c1e1900 */
.L_x_12:
[----:B------:R-:W-:Y:S05]  /*0550*/  BSYNC.RECONVERGENT B1 ;  /* 0x0000000000017941 */ /* 0x000fea0003800200 */
.L_x_11:
[----:B------:R-:W-:-:S03]  /*0560*/  UMOV UR5, 0xffffffff ;  /* 0xffffffff00057882 */ /* 0x000fc60000000000 */
[----:B------:R-:W-:Y:S05]  /*0570*/  BRA.DIV UR5, `(.L_x_13) ;  /* 0x0000000205fc7947 */ /* 0x000fea000b800000 */
[----:B------:R-:W-:Y:S06]  /*0580*/  BAR.SYNC.DEFER_BLOCKING 0x0 ;  /* 0x0000000000007b1d */ /* 0x000fec0000010000 */
.L_x_27:
[----:B------:R-:W-:Y:S04]  /*0590*/  BSSY B1, `(.L_x_14) ;  /* 0x0000017000017945 */ /* 0x000fe80003800000 */
[----:B------:R-:W-:Y:S05]  /*05a0*/  @P0 BRA `(.L_x_15) ;  /* 0x0000000000540947 */ /* 0x000fea0003800000 */
[----:B0-----:R-:W0:Y:S01]  /*05b0*/  S2R R13, SR_LANEID ;  /* 0x00000000000d7919 */ /* 0x001e220000000000 */
        /* <DEDUP_REMOVED lines=10> */
[----:B0-----:R-:W-:-:S06]  /*0660*/  LOP3.LUT R15, R15, UR5, RZ, 0xc0, !PT ;  /* 0x000000050f0f7c12 */ /* 0x001fcc000f8ec0ff */
[----:B------:R-:W0:Y:S01]  /*0670*/  POPC R15, R15 ;  /* 0x0000000f000f7309 */ /* 0x000e220000000000 */
[----:B--2---:R-:W0:Y:S02]  /*0680*/  SHFL.IDX PT, R10, R13, R14, 0x1f ;  /* 0x00001f0e0d0a7589 */ /* 0x004e2400000e0000 */
[----:B0-----:R-:W-:-:S07]  /*0690*/  IMAD R10, R15, UR4, R10 ;  /* 0x000000040f0a7c24 */ /* 0x001fce000f8e020a */
.L_x_16:
[----:B------:R-:W2:Y:S04]  /*06a0*/  LD.E.STRONG.GPU R13, desc[UR10][R6.64+0x4] ;  /* 0x0000040a060d7980 */ /* 0x000ea8000c10f900 */
[----:B--2---:R-:W-:Y:S01]  /*06b0*/  CCTL.IVALL ;  /* 0x00000000ff00798f */ /* 0x004fe20002000000 */
[----:B------:R-:W-:Y:S05]  /*06c0*/  YIELD ;  /* 0x0000000000007946 */ /* 0x000fea0003800000 */
[----:B------:R-:W-:-:S04]  /*06d0*/  LOP3.LUT R13, R13, R10, RZ, 0x3c, !PT ;  /* 0x0000000a0d0d7212 */ /* 0x000fc800078e3cff */
[----:B------:R-:W-:-:S13]  /*06e0*/  ISETP.GT.AND P0, PT, R13, -0x1, PT ;  /* 0xffffffff0d00780c */ /* 0x000fda0003f04270 */
[----:B------:R-:W-:Y:S05]  /*06f0*/  @P0 BRA `(.L_x_16) ;  /* 0xfffffffc00e80947 */ /* 0x000fea000383ffff */
.L_x_15:
[----:B------:R-:W-:Y:S05]  /*0700*/  BSYNC B1 ;  /* 0x0000000000017941 */ /* 0x000fea0003800000 */
.L_x_14:
[----:B------:R-:W-:-:S03]  /*0710*/  UMOV UR5, 0xffffffff ;  /* 0xffffffff00057882 */ /* 0x000fc60000000000 */
[----:B------:R-:W-:Y:S05]  /*0720*/  BRA.DIV UR5, `(.L_x_17) ;  /* 0x0000000205c07947 */ /* 0x000fea000b800000 */
[----:B------:R-:W-:Y:S06]  /*0730*/  BAR.SYNC.DEFER_BLOCKING 0x0 ;  /* 0x0000000000007b1d */ /* 0x000fec0000010000 */
.L_x_30:
[----:B0-----:R-:W2:Y:S01]  /*0740*/  LDG.E R13, desc[UR10][R4.64] ;  /* 0x0000000a040d7981 */ /* 0x001ea2000c1e1900 */
[----:B------:R-:W-:-:S04]  /*0750*/  SHF.L.U32 R11, R11, 0x1, RZ ;  /* 0x000000010b0b7819 */ /* 0x000fc800000006ff */
[----:B------:R-:W-:Y:S01]  /*0760*/  ISETP.GE.U32.AND P0, PT, R11, R8, PT ;  /* 0x000000080b00720c */ /* 0x000fe20003f06070 */
[----:B--2--5:R-:W-:-:S05]  /*0770*/  FADD R13, R13, R12 ;  /* 0x0000000c0d0d7221 */ /* 0x024fca0000000000 */
[----:B------:R0:W-:Y:S07]  /*0780*/  STG.E desc[UR10][R4.64], R13 ;  /* 0x0000000d04007986 */ /* 0x0001ee000c10190a */
[----:B------:R-:W-:Y:S05]  /*0790*/  @!P0 BRA `(.L_x_18) ;  /* 0xfffffff800c48947 */ /* 0x000fea000383ffff */
[----:B------:R-:W-:Y:S05]  /*07a0*/  BSYNC B0 ;  /* 0x0000000000007941 */ /* 0x000fea0003800000 */
.L_x_4:
[----:B------:R-:W-:-:S07]  /*07b0*/  IMAD.MOV.U32 R7, RZ, RZ, R13 ;  /* 0x000000ffff077224 */ /* 0x000fce00078e000d */
.L_x_3:
[----:B------:R-:W-:Y:S01]  /*07c0*/  STG.E desc[UR10][R2.64], R7 ;  /* 0x0000000702007986 */ /* 0x000fe2000c10190a */
[----:B------:R-:W-:Y:S05]  /*07d0*/  EXIT ;  /* 0x000000000000794d */ /* 0x000fea0003800000 */
.L_x_5:
[----:B------:R-:W-:Y:S05]  /*07e0*/  BPT.TRAP 0x1 ;  /* 0x000000040000795c */ /* 0x000fea0000300000 */
.L_x_6:
[----:B------:R-:W-:Y:S01]  /*07f0*/  HFMA2 R13, -RZ, RZ, 0, 0 ;  /* 0x00000000ff0d7431 */ /* 0x000fe200000001ff */
[----:B------:R-:W-:Y:S01]  /*0800*/  BSSY B1, `(.L_x_19) ;  /* 0x0000009000017945 */ /* 0x000fe20003800000 */
[----:B------:R-:W-:Y:S01]  /*0810*/  IMAD.MOV.U32 R14, RZ, RZ, 0x0 ;  /* 0x00000000ff0e7424 */ /* 0x000fe200078e00ff */
[----:B------:R-:W-:-:S07]  /*0820*/  MOV R10, 0xffffffff ;  /* 0xffffffff000a7802 */ /* 0x000fce0000000f00 */
[----:B------:R-:W-:Y:S05]  /*0830*/  WARPSYNC.COLLECTIVE.ALL `(.L_x_20) ;  /* 0x0000000000147948 */ /* 0x000fea0003c00000 */
[----:B------:R-:W-:-:S04]  /*0840*/  SHF.L.U32 R14, R14, 0x10, RZ ;  /* 0x000000100e0e7819 */ /* 0x000fc800000006ff */
[----:B------:R-:W-:-:S05]  /*0850*/  LOP3.LUT R14, R14, 0xf, R13, 0xf8, !PT ;  /* 0x0000000f0e0e7812 */ /* 0x000fca00078ef80d */
[----:B------:R0:W-:Y:S02]  /*0860*/  BAR.SYNC.DEFER_BLOCKING R14, R14 ;  /* 0x0000000e0000731d */ /* 0x0001e40000010000 */
[----:B0-----:R-:W-:-:S04]  /*0870*/  SHF.R.U32 R14, R14, 0x10, RZ ;  /* 0x000000100e0e7819 */ /* 0x001fc800000016ff */
[----:B------:R-:W-:Y:S05]  /*0880*/  ENDCOLLECTIVE ;  /* 0x000000000000791b */ /* 0x000fea0003800000 */
.L_x_20:
[----:B------:R-:W-:Y:S05]  /*0890*/  BSYNC B1 ;  /* 0x0000000000017941 */ /* 0x000fea0003800000 */
.L_x_19:
[----:B------:R-:W-:Y:S05]  /*08a0*/  BRA `(.L_x_21) ;  /* 0xfffffff8009c7947 */ /* 0x000fea000383ffff */
.L_x_10:
[----:B------:R-:W-:Y:S01]  /*08b0*/  HFMA2 R14, -RZ, RZ, 0, 0 ;  /* 0x00000000ff0e7431 */ /* 0x000fe200000001ff */
[----:B------:R-:W-:Y:S01]  /*08c0*/  BSSY B1, `(.L_x_22) ;  /* 0x0000009000017945 */ /* 0x000fe20003800000 */
[----:B------:R-:W-:Y:S02]  /*08d0*/  IMAD.MOV.U32 R13, RZ, RZ, 0x0 ;  /* 0x00000000ff0d7424 */ /* 0x000fe400078e00ff */
[----:B------:R-:W-:-:S07]  /*08e0*/  IMAD.MOV.U32 R10, RZ, RZ, -0x1 ;  /* 0xffffffffff0a7424 */ /* 0x000fce00078e00ff */
[----:B------:R-:W-:Y:S05]  /*08f0*/  WARPSYNC.COLLECTIVE.ALL `(.L_x_23) ;  /* 0x0000000000147948 */ /* 0x000fea0003c00000 */
[----:B------:R-:W-:-:S04]  /*0900*/  SHF.L.U32 R14, R14, 0x10, RZ ;  /* 0x000000100e0e7819 */ /* 0x000fc800000006ff */
[----:B------:R-:W-:-:S05]  /*0910*/  LOP3.LUT R14, R14, 0xf, R13, 0xf8, !PT ;  /* 0x0000000f0e0e7812 */ /* 0x000fca00078ef80d */
[----:B------:R0:W-:Y:S02]  /*0920*/  BAR.SYNC.DEFER_BLOCKING R14, R14 ;  /* 0x0000000e0000731d */ /* 0x0001e40000010000 */
[----:B0-----:R-:W-:-:S04]  /*0930*/  SHF.R.U32 R14, R14, 0x10, RZ ;  /* 0x000000100e0e7819 */ /* 0x001fc800000016ff */
[----:B------:R-:W-:Y:S05]  /*0940*/  ENDCOLLECTIVE ;  /* 0x000000000000791b */ /* 0x000fea0003800000 */
.L_x_23:
[----:B------:R-:W-:Y:S05]  /*0950*/  BSYNC B1 ;  /* 0x0000000000017941 */ /* 0x000fea0003800000 */
.L_x_22:
[----:B------:R-:W-:Y:S05]  /*0960*/  BRA `(.L_x_24) ;  /* 0xfffffff800d87947 */ /* 0x000fea000383ffff */
.L_x_13:
[----:B------:R-:W-:Y:S01]  /*0970*/  BSSY B1, `(.L_x_25) ;  /* 0x000000a000017945 */ /* 0x000fe20003800000 */
[----:B0-----:R-:W-:Y:S01]  /*0980*/  MOV R13, 0x0 ;  /* 0x00000000000d7802 */ /* 0x001fe20000000f00 */
[----:B------:R-:W-:Y:S01]  /*0990*/  IMAD.MOV.U32 R14, RZ, RZ, 0x0 ;  /* 0x00000000ff0e7424 */ /* 0x000fe200078e00ff */
[----:B------:R-:W-:-:S07]  /*09a0*/  MOV R10, 0xffffffff ;  /* 0xffffffff000a7802 */ /* 0x000fce0000000f00 */
[----:B-----5:R-:W-:Y:S05]  /*09b0*/  WARPSYNC.COLLECTIVE.ALL `(.L_x_26) ;  /* 0x0000000000147948 */ /* 0x020fea0003c00000 */
[----:B------:R-:W-:-:S04]  /*09c0*/  SHF.L.U32 R14, R14, 0x10, RZ ;  /* 0x000000100e0e7819 */ /* 0x000fc800000006ff */
[----:B------:R-:W-:-:S05]  /*09d0*/  LOP3.LUT R14, R14, 0xf, R13, 0xf8, !PT ;  /* 0x0000000f0e0e7812 */ /* 0x000fca00078ef80d */
[----:B------:R0:W-:Y:S02]  /*09e0*/  BAR.SYNC.DEFER_BLOCKING R14, R14 ;  /* 0x0000000e0000731d */ /* 0x0001e40000010000 */
[----:B0-----:R-:W-:-:S04]  /*09f0*/  SHF.R.U32 R14, R14, 0x10, RZ ;  /* 0x000000100e0e7819 */ /* 0x001fc800000016ff */
[----:B-----5:R-:W-:Y:S05]  /*0a00*/  ENDCOLLECTIVE ;  /* 0x000000000000791b */ /* 0x020fea0003800000 */
.L_x_26:
[----:B------:R-:W-:Y:S05]  /*0a10*/  BSYNC B1 ;  /* 0x0000000000017941 */ /* 0x000fea0003800000 */
.L_x_25:
[----:B------:R-:W-:Y:S05]  /*0a20*/  BRA `(.L_x_27) ;  /* 0xfffffff800d87947 */ /* 0x000fea000383ffff */
.L_x_17:
[----:B------:R-:W-:Y:S01]  /*0a30*/  HFMA2 R14, -RZ, RZ, 0, 0 ;  /* 0x00000000ff0e7431 */ /* 0x000fe200000001ff */
[----:B------:R-:W-:Y:S01]  /*0a40*/  BSSY B1, `(.L_x_28) ;  /* 0x0000009000017945 */ /* 0x000fe20003800000 */
[----:B0-----:R-:W-:Y:S02]  /*0a50*/  IMAD.MOV.U32 R13, RZ, RZ, 0x0 ;  /* 0x00000000ff0d7424 */ /* 0x001fe400078e00ff */
[----:B------:R-:W-:-:S07]  /*0a60*/  IMAD.MOV.U32 R10, RZ, RZ, -0x1 ;  /* 0xffffffffff0a7424 */ /* 0x000fce00078e00ff */
[----:B-----5:R-:W-:Y:S05]  /*0a70*/  WARPSYNC.COLLECTIVE.ALL `(.L_x_29) ;  /* 0x0000000000147948 */ /* 0x020fea0003c00000 */
[----:B------:R-:W-:-:S04]  /*0a80*/  SHF.L.U32 R14, R14, 0x10, RZ ;  /* 0x000000100e0e7819 */ /* 0x000fc800000006ff */
[----:B------:R-:W-:-:S05]  /*0a90*/  LOP3.LUT R14, R14, 0xf, R13, 0xf8, !PT ;  /* 0x0000000f0e0e7812 */ /* 0x000fca00078ef80d */
[----:B------:R0:W-:Y:S02]  /*0aa0*/  BAR.SYNC.DEFER_BLOCKING R14, R14 ;  /* 0x0000000e0000731d */ /* 0x0001e40000010000 */
[----:B0-----:R-:W-:-:S04]  /*0ab0*/  SHF.R.U32 R14, R14, 0x10, RZ ;  /* 0x000000100e0e7819 */ /* 0x001fc800000016ff */
[----:B-----5:R-:W-:Y:S05]  /*0ac0*/  ENDCOLLECTIVE ;  /* 0x000000000000791b */ /* 0x020fea0003800000 */
.L_x_29:
[----:B------:R-:W-:Y:S05]  /*0ad0*/  BSYNC B1 ;  /* 0x0000000000017941 */ /* 0x000fea0003800000 */
.L_x_28:
[----:B------:R-:W-:Y:S05]  /*0ae0*/  BRA `(.L_x_30) ;  /* 0xfffffffc00147947 */ /* 0x000fea000383ffff */
.L_x_31:
        /* <DEDUP_REMOVED lines=9> */
.L_x_33:


//--------------------- .nv.shared._Z12scanOriginalPf --------------------------
	.section	.nv.shared._Z12scanOriginalPf,"aw",@nobits
	.sectionflags	@""
	.align	4
.nv.shared._Z12scanOriginalPf:
	.zero		1064


//--------------------- .nv.shared.reserved.0     --------------------------
	.section	.nv.shared.reserved.0,"aw",@nobits
	.weak		__nv_reservedSMEM_offset_0_alias
	.size		__nv_reservedSMEM_offset_0_alias, 0, 64
	.other		__nv_reservedSMEM_offset_0_alias,@"STO_CUDA_RESERVED_SHARED STV_DEFAULT"
__nv_reservedSMEM_offset_0_alias:
	.zero		0
	.zero		64


//--------------------- .nv.constant0._Z12scanOriginalPf --------------------------
	.section	.nv.constant0._Z12scanOriginalPf,"a",@progbits
	.sectionflags	@""
	.align	4
.nv.constant0._Z12scanOriginalPf:
	.zero		904


//--------------------- .nv.constant0._Z4scanPfS_ --------------------------
	.section	.nv.constant0._Z4scanPfS_,"a",@progbits
	.sectionflags	@""
	.align	4
.nv.constant0._Z4scanPfS_:
	.zero		912


//--------------------- SYMBOLS --------------------------

	.type		.nv.reservedSmem.offset0,@object
	.size		.nv.reservedSmem.offset0,0x4
	.type		.nv.reservedSmem.cap,@object
	.size		.nv.reservedSmem.cap,0x4
